//
// Generated by NVIDIA NVVM Compiler
//
// Compiler Build ID: CL-36424714
// Cuda compilation tools, release 13.0, V13.0.88
// Based on NVVM 20.0.0
//

.version 9.0
.target sm_100
.address_size 64

	// .globl	_Z11hello_worldv
.extern .func  (.param .b32 func_retval0) vprintf
(
	.param .b64 vprintf_param_0,
	.param .b64 vprintf_param_1
)
;
.global .align 1 .b8 $str[6] = {104, 101, 108, 108, 111};

.visible .entry _Z11hello_worldv()
{
	.reg .b32 	%r<3>;
	.reg .b64 	%rd<3>;

	mov.u64 	%rd1, $str;
	cvta.global.u64 	%rd2, %rd1;
	{ // callseq 0, 0
	.param .b64 param0;
	st.param.b64 	[param0], %rd2;
	.param .b64 param1;
	st.param.b64 	[param1], 0;
	.param .b32 retval0;
	call.uni (retval0), 
	vprintf, 
	(
	param0, 
	param1
	);
	ld.param.b32 	%r1, [retval0];
	} // callseq 0
	ret;

}


// ===== COMPILED SASS (sm_100) =====

	.target	sm_100

	.elftype	@"ET_EXEC"


//--------------------- .note.nv.tkinfo           --------------------------
	.section	.note.nv.tkinfo,"",@"SHT_NOTE"
	.sectionflags	@"SHF_NOTE_NV_TKINFO"
	.tkinfo
        /*0018*/ 	.word	0x00000002
        /*0030*/ 	.string	""
        /*0030*/ 	.string	"ptxas"
        /*0030*/ 	.string	"Cuda compilation tools, release 13.0, V13.0.88"
        /*0030*/ 	.string	"Build cuda_13.0.r13.0/compiler.36424714_0"
        /*0030*/ 	.string	"-arch sm_100 -m 64 "



//--------------------- .note.nv.cuinfo           --------------------------
	.section	.note.nv.cuinfo,"",@"SHT_NOTE"
	.sectionflags	@"SHF_NOTE_NV_CUINFO"
        /*0018*/ 	.short	0x0002
        /*001a*/ 	.short	0x0064
        /*001c*/ 	.short	0x0082
	.zero		2


//--------------------- .nv.info                  --------------------------
	.section	.nv.info,"",@"SHT_CUDA_INFO"
	.align	4


	//----- nvinfo : EIATTR_REGCOUNT
	.align		4
        /*0000*/ 	.byte	0x04, 0x2f
        /*0002*/ 	.short	(.L_2 - .L_1)
	.align		4
.L_1:
        /*0004*/ 	.word	index@(_Z11hello_worldv)
        /*0008*/ 	.word	0x00000018


	//----- nvinfo : EIATTR_FRAME_SIZE
	.align		4
.L_2:
        /*000c*/ 	.byte	0x04, 0x11
        /*000e*/ 	.short	(.L_4 - .L_3)
	.align		4
.L_3:
        /*0010*/ 	.word	index@(_Z11hello_worldv)
        /*0014*/ 	.word	0x00000000


	//----- nvinfo : EIATTR_MIN_STACK_SIZE
	.align		4
.L_4:
        /*0018*/ 	.byte	0x04, 0x12
        /*001a*/ 	.short	(.L_6 - .L_5)
	.align		4
.L_5:
        /*001c*/ 	.word	index@(_Z11hello_worldv)
        /*0020*/ 	.word	0x00000000
.L_6:


//--------------------- .nv.compat                --------------------------
	.section	.nv.compat,"",@"SHT_CUDA_COMPAT_INFO"
	.align	4
        /*0000*/ 	.byte	0x02, 0x09, 0x00, 0x00, 0x02, 0x02, 0x01, 0x00, 0x02, 0x05, 0x05, 0x00, 0x03, 0x07, 0x01, 0x01
        /*0010*/ 	.byte	0x02, 0x03, 0x00, 0x00, 0x02, 0x06, 0x01, 0x00, 0x04, 0x0b, 0x08, 0x00, 0x09, 0x00, 0x00, 0x00
        /*0020*/ 	.byte	0x00, 0x00, 0x00, 0x00


//--------------------- .nv.info._Z11hello_worldv --------------------------
	.section	.nv.info._Z11hello_worldv,"",@"SHT_CUDA_INFO"
	.sectionflags	@""
	.align	4


	//----- nvinfo : EIATTR_CUDA_API_VERSION
	.align		4
        /*0000*/ 	.byte	0x04, 0x37
        /*0002*/ 	.short	(.L_8 - .L_7)
.L_7:
        /*0004*/ 	.word	0x00000082


	//----- nvinfo : EIATTR_SPARSE_MMA_MASK
	.align		4
.L_8:
        /*0008*/ 	.byte	0x03, 0x50
        /*000a*/ 	.short	0x0000


	//----- nvinfo : EIATTR_MAXREG_COUNT
	.align		4
        /*000c*/ 	.byte	0x03, 0x1b
        /*000e*/ 	.short	0x00ff


	//----- nvinfo : EIATTR_EXTERNS
	.align		4
        /*0010*/ 	.byte	0x04, 0x0f
        /*0012*/ 	.short	(.L_10 - .L_9)


	//   ....[0]....
	.align		4
.L_9:
        /*0014*/ 	.word	index@(vprintf)


	//----- nvinfo : EIATTR_MERCURY_ISA_VERSION
	.align		4
.L_10:
        /*0018*/ 	.byte	0x03, 0x5f
        /*001a*/ 	.short	0x0101


	//----- nvinfo : EIATTR_VRC_CTA_INIT_COUNT
	.align		4
        /*001c*/ 	.byte	0x02, 0x4a
	.zero		1
	.zero		1


	//----- nvinfo : EIATTR_SYSCALL_OFFSETS
	.align		4
        /*0020*/ 	.byte	0x04, 0x46
        /*0022*/ 	.short	(.L_12 - .L_11)


	//   ....[0]....
.L_11:
        /*0024*/ 	.word	0x00000080


	//----- nvinfo : EIATTR_EXIT_INSTR_OFFSETS
	.align		4
.L_12:
        /*0028*/ 	.byte	0x04, 0x1c
        /*002a*/ 	.short	(.L_14 - .L_13)


	//   ....[0]....
.L_13:
        /*002c*/ 	.word	0x00000090


	//----- nvinfo : EIATTR_SW_WAR
	.align		4
.L_14:
        /*0030*/ 	.byte	0x04, 0x36
        /*0032*/ 	.short	(.L_16 - .L_15)
.L_15:
        /*0034*/ 	.word	0x00000008
.L_16:


//--------------------- .nv.callgraph             --------------------------
	.section	.nv.callgraph,"",@"SHT_CUDA_CALLGRAPH"
	.align	4
	.sectionentsize	8
	.align		4
        /*0000*/ 	.word	0x00000000
	.align		4
        /*0004*/ 	.word	0xffffffff
	.align		4
        /*0008*/ 	.word	index@(_Z11hello_worldv)
	.align		4
        /*000c*/ 	.word	index@(vprintf)
	.align		4
        /*0010*/ 	.word	0x00000000
	.align		4
        /*0014*/ 	.word	0xfffffffe
	.align		4
        /*0018*/ 	.word	0x00000000
	.align		4
        /*001c*/ 	.word	0xfffffffd
	.align		4
        /*0020*/ 	.word	0x00000000
	.align		4
        /*0024*/ 	.word	0xfffffffc


//--------------------- .nv.constant4             --------------------------
	.section	.nv.constant4,"a",@progbits
	.align	8
	.align		8
.nv.constant4:
        /*0000*/ 	.dword	vprintf
	.align		8
        /*0008*/ 	.dword	$str


//--------------------- .text._Z11hello_worldv    --------------------------
	.section	.text._Z11hello_worldv,"ax",@progbits
	.align	128
        .global         _Z11hello_worldv
        .type           _Z11hello_worldv,@function
        .size           _Z11hello_worldv,(.L_x_2 - _Z11hello_worldv)
        .other          _Z11hello_worldv,@"STO_CUDA_ENTRY STV_DEFAULT"
_Z11hello_worldv:
.text._Z11hello_worldv:
[----:B------:R-:W0:Y:S01]  /*0000*/  LDC R1, c[0x0][0x37c] ;  /* 0x0000df00ff017b82 */ /* 0x000e220000000800 */
[----:B------:R-:W-:Y:S01]  /*0010*/  MOV R0, 0x0 ;  /* 0x0000000000007802 */ /* 0x000fe20000000f00 */
[----:B------:R-:W1:Y:S01]  /*0020*/  LDCU.64 UR4, c[0x4][0x8] ;  /* 0x01000100ff0477ac */ /* 0x000e620008000a00 */
[----:B------:R-:W-:-:S05]  /*0030*/  CS2R R6, SRZ ;  /* 0x0000000000067805 */ /* 0x000fca000001ff00 */
[----:B------:R2:W3:Y:S01]  /*0040*/  LDC.64 R2, c[0x4][R0] ;  /* 0x0100000000027b82 */ /* 0x0004e20000000a00 */
[----:B-1----:R-:W-:Y:S02]  /*0050*/  IMAD.U32 R4, RZ, RZ, UR4 ;  /* 0x00000004ff047e24 */ /* 0x002fe4000f8e00ff */
[----:B--2---:R-:W-:-:S07]  /*0060*/  IMAD.U32 R5, RZ, RZ, UR5 ;  /* 0x00000005ff057e24 */ /* 0x004fce000f8e00ff */
[----:B------:R-:W-:-:S07]  /*0070*/  LEPC R20, `(.L_x_0) ;  /* 0x000000001014794e */ /* 0x000fce0000000000 */
[----:B0--3--:R-:W-:Y:S05]  /*0080*/  CALL.ABS.NOINC R2 ;  /* 0x0000000002007343 */ /* 0x009fea0003c00000 */
.L_x_0:
[----:B------:R-:W-:Y:S05]  /*0090*/  EXIT ;  /* 0x000000000000794d */ /* 0x000fea0003800000 */
.L_x_1:
[----:B------:R-:W-:-:S00]  /*00a0*/  BRA `(.L_x_1) ;  /* 0xfffffffc00fc7947 */ /* 0x000fc0000383ffff */
[----:B------:R-:W-:-:S00]  /*00b0*/  NOP ;  /* 0x0000000000007918 */ /* 0x000fc00000000000 */
        /* <DEDUP_REMOVED lines=12> */
.L_x_2:


//--------------------- .nv.global.init           --------------------------
	.section	.nv.global.init,"aw",@progbits
.nv.global.init:
	.type		$str,@object
	.size		$str,(.L_0 - $str)
$str:
        /*0000*/ 	.byte	0x68, 0x65, 0x6c, 0x6c, 0x6f, 0x00
.L_0:


//--------------------- .nv.shared.reserved.0     --------------------------
	.section	.nv.shared.reserved.0,"aw",@nobits
	.weak		__nv_reservedSMEM_offset_0_alias
	.size		__nv_reservedSMEM_offset_0_alias, 0, 64
	.other		__nv_reservedSMEM_offset_0_alias,@"STO_CUDA_RESERVED_SHARED STV_DEFAULT"
__nv_reservedSMEM_offset_0_alias:
	.zero		0
	.zero		64


//--------------------- .nv.constant0._Z11hello_worldv --------------------------
	.section	.nv.constant0._Z11hello_worldv,"a",@progbits
	.sectionflags	@""
	.align	4
.nv.constant0._Z11hello_worldv:
	.zero		896


//--------------------- SYMBOLS --------------------------

	.type		.nv.reservedSmem.offset0,@object
	.size		.nv.reservedSmem.offset0,0x4
	.type		vprintf,@function
